	.headerflags	@"EF_CUDA_TEXMODE_UNIFIED EF_CUDA_64BIT_ADDRESS EF_CUDA_ACCELERATORS EF_CUDA_SM90 EF_CUDA_VIRTUAL_SM(EF_CUDA_SM90)"
	.elftype	@"ET_EXEC"


//--------------------- .nv.info                  --------------------------
	.section	.nv.info,"",@"SHT_CUDA_INFO"
	.align	4


	//----- nvinfo : EIATTR_REGCOUNT
	.align		4
        /*0000*/ 	.byte	0x04, 0x2f
        /*0002*/ 	.short	(.L_3 - .L_2)
	.align		4
.L_2:
        /*0004*/ 	.word	index@(triton_poi_fused__native_batch_norm_legit_no_training_relu_0)
        /*0008*/ 	.word	0x00000014


	//----- nvinfo : EIATTR_MIN_STACK_SIZE
	.align		4
.L_3:
        /*000c*/ 	.byte	0x04, 0x12
        /*000e*/ 	.short	(.L_5 - .L_4)
	.align		4
.L_4:
        /*0010*/ 	.word	index@(triton_poi_fused__native_batch_norm_legit_no_training_relu_0)
        /*0014*/ 	.word	0x00000000


	//----- nvinfo : EIATTR_FRAME_SIZE
	.align		4
.L_5:
        /*0018*/ 	.byte	0x04, 0x11
        /*001a*/ 	.short	(.L_7 - .L_6)
	.align		4
.L_6:
        /*001c*/ 	.word	index@(triton_poi_fused__native_batch_norm_legit_no_training_relu_0)
        /*0020*/ 	.word	0x00000000


	//----- nvinfo : EIATTR_MIN_STACK_SIZE
	.align		4
.L_7:
        /*0024*/ 	.byte	0x04, 0x12
        /*0026*/ 	.short	(.L_9 - .L_8)
	.align		4
.L_8:
        /*0028*/ 	.word	index@(triton_poi_fused__native_batch_norm_legit_no_training_relu_0)
        /*002c*/ 	.word	0x00000000
.L_9:


//--------------------- .nv.info.triton_poi_fused__native_batch_norm_legit_no_training_relu_0 --------------------------
	.section	.nv.info.triton_poi_fused__native_batch_norm_legit_no_training_relu_0,"",@"SHT_CUDA_INFO"
	.sectionflags	@""
	.align	4


	//----- nvinfo : EIATTR_CUDA_API_VERSION
	.align		4
        /*0000*/ 	.byte	0x04, 0x37
        /*0002*/ 	.short	(.L_11 - .L_10)
.L_10:
        /*0004*/ 	.word	0x0000007c


	//----- nvinfo : EIATTR_KPARAM_INFO
	.align		4
.L_11:
        /*0008*/ 	.byte	0x04, 0x17
        /*000a*/ 	.short	(.L_13 - .L_12)
.L_12:
        /*000c*/ 	.word	0x00000000
        /*0010*/ 	.short	0x0006
        /*0012*/ 	.short	0x0030
        /*0014*/ 	.byte	0x00, 0xf0, 0x11, 0x00


	//----- nvinfo : EIATTR_KPARAM_INFO
	.align		4
.L_13:
        /*0018*/ 	.byte	0x04, 0x17
        /*001a*/ 	.short	(.L_15 - .L_14)
.L_14:
        /*001c*/ 	.word	0x00000000
        /*0020*/ 	.short	0x0005
        /*0022*/ 	.short	0x0028
        /*0024*/ 	.byte	0x00, 0xf4, 0x21, 0x00


	//----- nvinfo : EIATTR_KPARAM_INFO
	.align		4
.L_15:
        /*0028*/ 	.byte	0x04, 0x17
        /*002a*/ 	.short	(.L_17 - .L_16)
.L_16:
        /*002c*/ 	.word	0x00000000
        /*0030*/ 	.short	0x0004
        /*0032*/ 	.short	0x0020
        /*0034*/ 	.byte	0x00, 0xf4, 0x21, 0x00


	//----- nvinfo : EIATTR_KPARAM_INFO
	.align		4
.L_17:
        /*0038*/ 	.byte	0x04, 0x17
        /*003a*/ 	.short	(.L_19 - .L_18)
.L_18:
        /*003c*/ 	.word	0x00000000
        /*0040*/ 	.short	0x0003
        /*0042*/ 	.short	0x0018
        /*0044*/ 	.byte	0x00, 0xf4, 0x21, 0x00


	//----- nvinfo : EIATTR_KPARAM_INFO
	.align		4
.L_19:
        /*0048*/ 	.byte	0x04, 0x17
        /*004a*/ 	.short	(.L_21 - .L_20)
.L_20:
        /*004c*/ 	.word	0x00000000
        /*0050*/ 	.short	0x0002
        /*0052*/ 	.short	0x0010
        /*0054*/ 	.byte	0x00, 0xf4, 0x21, 0x00


	//----- nvinfo : EIATTR_KPARAM_INFO
	.align		4
.L_21:
        /*0058*/ 	.byte	0x04, 0x17
        /*005a*/ 	.short	(.L_23 - .L_22)
.L_22:
        /*005c*/ 	.word	0x00000000
        /*0060*/ 	.short	0x0001
        /*0062*/ 	.short	0x0008
        /*0064*/ 	.byte	0x00, 0xf4, 0x21, 0x00


	//----- nvinfo : EIATTR_KPARAM_INFO
	.align		4
.L_23:
        /*0068*/ 	.byte	0x04, 0x17
        /*006a*/ 	.short	(.L_25 - .L_24)
.L_24:
        /*006c*/ 	.word	0x00000000
        /*0070*/ 	.short	0x0000
        /*0072*/ 	.short	0x0000
        /*0074*/ 	.byte	0x00, 0xf4, 0x21, 0x00


	//----- nvinfo : EIATTR_SPARSE_MMA_MASK
	.align		4
.L_25:
        /*0078*/ 	.byte	0x03, 0x50
        /*007a*/ 	.short	0x0000


	//----- nvinfo : EIATTR_MAXREG_COUNT
	.align		4
        /*007c*/ 	.byte	0x03, 0x1b
        /*007e*/ 	.short	0x00ff


	//----- nvinfo : EIATTR_EXIT_INSTR_OFFSETS
	.align		4
        /*0080*/ 	.byte	0x04, 0x1c
        /*0082*/ 	.short	(.L_27 - .L_26)


	//   ....[0]....
.L_26:
        /*0084*/ 	.word	0x00000330


	//   ....[1]....
        /*0088*/ 	.word	0x00000350


	//----- nvinfo : EIATTR_REQNTID
	.align		4
.L_27:
        /*008c*/ 	.byte	0x04, 0x10
        /*008e*/ 	.short	(.L_29 - .L_28)
.L_28:
        /*0090*/ 	.word	0x00000020
        /*0094*/ 	.word	0x00000001
        /*0098*/ 	.word	0x00000001


	//----- nvinfo : EIATTR_CBANK_PARAM_SIZE
	.align		4
.L_29:
        /*009c*/ 	.byte	0x03, 0x19
        /*009e*/ 	.short	0x0034


	//----- nvinfo : EIATTR_PARAM_CBANK
	.align		4
        /*00a0*/ 	.byte	0x04, 0x0a
        /*00a2*/ 	.short	(.L_31 - .L_30)
	.align		4
.L_30:
        /*00a4*/ 	.word	index@(.nv.constant0.triton_poi_fused__native_batch_norm_legit_no_training_relu_0)
        /*00a8*/ 	.short	0x0210
        /*00aa*/ 	.short	0x0034


	//----- nvinfo : EIATTR_SW_WAR
	.align		4
.L_31:
        /*00ac*/ 	.byte	0x04, 0x36
        /*00ae*/ 	.short	(.L_33 - .L_32)
.L_32:
        /*00b0*/ 	.word	0x00000008
.L_33:


//--------------------- .nv.callgraph             --------------------------
	.section	.nv.callgraph,"",@"SHT_CUDA_CALLGRAPH"
	.align	4
	.sectionentsize	8
	.align		4
        /*0000*/ 	.word	0x00000000
	.align		4
        /*0004*/ 	.word	0xffffffff
	.align		4
        /*0008*/ 	.word	0x00000000
	.align		4
        /*000c*/ 	.word	0xfffffffe
	.align		4
        /*0010*/ 	.word	0x00000000
	.align		4
        /*0014*/ 	.word	0xfffffffd
	.align		4
        /*0018*/ 	.word	0x00000000
	.align		4
        /*001c*/ 	.word	0xfffffffc


//--------------------- .nv.constant4             --------------------------
	.section	.nv.constant4,"a",@progbits
	.align	8
	.align		8
.nv.constant4:
        /*0000*/ 	.dword	_$_str
	.align		8
        /*0008*/ 	.dword	_$_str_$_2


//--------------------- .text.triton_poi_fused__native_batch_norm_legit_no_training_relu_0 --------------------------
	.section	.text.triton_poi_fused__native_batch_norm_legit_no_training_relu_0,"ax",@progbits
	.align	128
        .global         triton_poi_fused__native_batch_norm_legit_no_training_relu_0
        .type           triton_poi_fused__native_batch_norm_legit_no_training_relu_0,@function
        .size           triton_poi_fused__native_batch_norm_legit_no_training_relu_0,(.L_x_1 - triton_poi_fused__native_batch_norm_legit_no_training_relu_0)
        .other          triton_poi_fused__native_batch_norm_legit_no_training_relu_0,@"STO_CUDA_ENTRY STV_DEFAULT"
triton_poi_fused__native_batch_norm_legit_no_training_relu_0:
.text.triton_poi_fused__native_batch_norm_legit_no_training_relu_0:
[----:B------:R-:W0:Y:S01]  /*0000*/  LDC R1, c[0x0][0x28] ;  /* 0x00000a00ff017b82 */ /* 0x000e220000000800 */
[----:B------:R-:W1:Y:S07]  /*0010*/  S2R R16, SR_TID.X ;  /* 0x0000000000107919 */ /* 0x000e6e0000002100 */
[----:B------:R-:W2:Y:S01]  /*0020*/  LDC.64 R6, c[0x0][0x220] ;  /* 0x00008800ff067b82 */ /* 0x000ea20000000a00 */
[----:B------:R-:W-:Y:S01]  /*0030*/  HFMA2.MMA R12, -RZ, RZ, 0, 0 ;  /* 0x00000000ff0c7435 */ /* 0x000fe200000001ff */
[----:B------:R-:W-:Y:S01]  /*0040*/  ULDC.64 UR4, c[0x0][0x208] ;  /* 0x0000820000047ab9 */ /* 0x000fe20000000a00 */
[----:B------:R-:W3:Y:S05]  /*0050*/  S2R R13, SR_CTAID.X ;  /* 0x00000000000d7919 */ /* 0x000eea0000002500 */
[----:B------:R-:W4:Y:S08]  /*0060*/  LDC.64 R4, c[0x0][0x218] ;  /* 0x00008600ff047b82 */ /* 0x000f300000000a00 */
[----:B------:R-:W5:Y:S08]  /*0070*/  LDC.64 R8, c[0x0][0x228] ;  /* 0x00008a00ff087b82 */ /* 0x000f700000000a00 */
[----:B------:R-:W5:Y:S01]  /*0080*/  LDC.64 R10, c[0x0][0x230] ;  /* 0x00008c00ff0a7b82 */ /* 0x000f620000000a00 */
[----:B-1----:R-:W-:-:S02]  /*0090*/  LOP3.LUT R0, R16, 0xf, RZ, 0xc0, !PT ;  /* 0x0000000f10007812 */ /* 0x002fc400078ec0ff */
[----:B---3--:R-:W-:-:S03]  /*00a0*/  SHF.R.S32.HI R2, RZ, 0x1b, R13 ;  /* 0x0000001bff027819 */ /* 0x008fc6000001140d */
[----:B------:R-:W-:Y:S01]  /*00b0*/  IMAD R13, R13, 0x10, R0 ;  /* 0x000000100d0d7824 */ /* 0x000fe200078e0200 */
[----:B------:R-:W-:-:S04]  /*00c0*/  SGXT R0, R2, 0x1 ;  /* 0x000000010200781a */ /* 0x000fc80000000200 */
[----:B------:R-:W-:Y:S01]  /*00d0*/  ISETP.GE.AND P0, PT, R13, 0x10, PT ;  /* 0x000000100d00780c */ /* 0x000fe20003f06270 */
[----:B------:R-:W1:Y:S01]  /*00e0*/  LDC.64 R2, c[0x0][0x210] ;  /* 0x00008400ff027b82 */ /* 0x000e620000000a00 */
[----:B------:R-:W-:-:S04]  /*00f0*/  LEA.HI R0, R0, R13, RZ, 0x2 ;  /* 0x0000000d00007211 */ /* 0x000fc800078f10ff */
[----:B------:R-:W-:-:S05]  /*0100*/  LOP3.LUT R0, R0, 0xfffffffc, RZ, 0xc0, !PT ;  /* 0xfffffffc00007812 */ /* 0x000fca00078ec0ff */
[----:B------:R-:W-:-:S04]  /*0110*/  IMAD.IADD R15, R13, 0x1, -R0 ;  /* 0x000000010d0f7824 */ /* 0x000fc800078e0a00 */
[----:B--2---:R-:W-:-:S05]  /*0120*/  IMAD.WIDE R6, R15, 0x4, R6 ;  /* 0x000000040f067825 */ /* 0x004fca00078e0206 */
[----:B------:R5:W2:Y:S01]  /*0130*/  @!P0 LDG.E.EL R12, desc[UR4][R6.64] ;  /* 0x00000004060c8981 */ /* 0x000aa2000c2e1900 */
[----:B------:R-:W-:Y:S01]  /*0140*/  IMAD.MOV.U32 R0, RZ, RZ, RZ ;  /* 0x000000ffff007224 */ /* 0x000fe200078e00ff */
[----:B------:R-:W-:Y:S01]  /*0150*/  MOV R17, RZ ;  /* 0x000000ff00117202 */ /* 0x000fe20000000f00 */
[----:B----4-:R-:W-:-:S04]  /*0160*/  IMAD.WIDE R4, R15, 0x4, R4 ;  /* 0x000000040f047825 */ /* 0x010fc800078e0204 */
[----:B-1----:R-:W-:Y:S01]  /*0170*/  IMAD.WIDE R2, R13, 0x4, R2 ;  /* 0x000000040d027825 */ /* 0x002fe200078e0202 */
[----:B------:R1:W3:Y:S03]  /*0180*/  @!P0 LDG.E.EL R17, desc[UR4][R4.64] ;  /* 0x0000000404118981 */ /* 0x0002e6000c2e1900 */
[C---:B-----5:R-:W-:Y:S01]  /*0190*/  IMAD.WIDE R6, R15.reuse, 0x4, R8 ;  /* 0x000000040f067825 */ /* 0x060fe200078e0208 */
[----:B------:R4:W3:Y:S03]  /*01a0*/  @!P0 LDG.E R0, desc[UR4][R2.64] ;  /* 0x0000000402008981 */ /* 0x0008e6000c1e1900 */
[----:B0-----:R-:W-:Y:S01]  /*01b0*/  IMAD.WIDE R8, R15, 0x4, R10 ;  /* 0x000000040f087825 */ /* 0x001fe200078e020a */
[----:B------:R-:W-:-:S06]  /*01c0*/  CS2R R10, SRZ ;  /* 0x00000000000a7805 */ /* 0x000fcc000001ff00 */
[----:B------:R-:W5:Y:S01]  /*01d0*/  @!P0 LDG.E.EL R10, desc[UR4][R6.64] ;  /* 0x00000004060a8981 */ /* 0x000f62000c2e1900 */
[----:B-1----:R-:W-:Y:S01]  /*01e0*/  HFMA2.MMA R5, -RZ, RZ, 1.625, 0 ;  /* 0x3e800000ff057435 */ /* 0x002fe200000001ff */
[----:B----4-:R-:W0:Y:S02]  /*01f0*/  LDC.64 R2, c[0x0][0x238] ;  /* 0x00008e00ff027b82 */ /* 0x010e240000000a00 */
[----:B------:R-:W5:Y:S01]  /*0200*/  @!P0 LDG.E.EL R11, desc[UR4][R8.64] ;  /* 0x00000004080b8981 */ /* 0x000f62000c2e1900 */
[----:B0-----:R-:W-:-:S04]  /*0210*/  IMAD.WIDE R2, R13, 0x4, R2 ;  /* 0x000000040d027825 */ /* 0x001fc800078e0202 */
[----:B--2---:R-:W-:-:S04]  /*0220*/  FADD R12, R12, 9.9999997473787516356e-06 ;  /* 0x3727c5ac0c0c7421 */ /* 0x004fc80000000000 */
[----:B------:R-:W0:Y:S02]  /*0230*/  MUFU.SQRT R14, R12 ;  /* 0x0000000c000e7308 */ /* 0x000e240000002000 */
[C---:B0-----:R-:W-:Y:S02]  /*0240*/  FSETP.GT.AND P0, PT, R14.reuse, 8.50705917302346158658e+37, PT ;  /* 0x7e8000000e00780b */ /* 0x041fe40003f04000 */
[----:B------:R-:W-:-:S11]  /*0250*/  FSETP.GEU.AND P1, PT, R14, 1.175494350822287508e-38, PT ;  /* 0x008000000e00780b */ /* 0x000fd60003f2e000 */
[----:B------:R-:W-:-:S04]  /*0260*/  @P0 FMUL R14, R14, 0.25 ;  /* 0x3e8000000e0e0820 */ /* 0x000fc80000400000 */
[----:B------:R-:W-:-:S06]  /*0270*/  @!P1 FMUL R14, R14, 16777216 ;  /* 0x4b8000000e0e9820 */ /* 0x000fcc0000400000 */
[----:B------:R-:W0:Y:S01]  /*0280*/  MUFU.RCP R14, R14 ;  /* 0x0000000e000e7308 */ /* 0x000e220000001000 */
[----:B------:R-:W-:Y:S02]  /*0290*/  FSEL R5, R5, 1, P0 ;  /* 0x3f80000005057808 */ /* 0x000fe40000000000 */
[----:B------:R-:W-:-:S03]  /*02a0*/  LOP3.LUT P0, RZ, R16, 0x10, RZ, 0xc0, !PT ;  /* 0x0000001010ff7812 */ /* 0x000fc6000780c0ff */
[----:B------:R-:W-:Y:S01]  /*02b0*/  @!P1 FMUL R5, R5, 16777216 ;  /* 0x4b80000005059820 */ /* 0x000fe20000400000 */
[----:B---3--:R-:W-:Y:S01]  /*02c0*/  FADD R0, -R17, R0 ;  /* 0x0000000011007221 */ /* 0x008fe20000000100 */
[----:B------:R-:W-:Y:S02]  /*02d0*/  ISETP.LT.AND P0, PT, R13, 0x10, !P0 ;  /* 0x000000100d00780c */ /* 0x000fe40004701270 */
[----:B0-----:R-:W-:-:S04]  /*02e0*/  FMUL R5, R14, R5 ;  /* 0x000000050e057220 */ /* 0x001fc80000400000 */
[----:B------:R-:W-:-:S04]  /*02f0*/  FMUL R0, R0, R5 ;  /* 0x0000000500007220 */ /* 0x000fc80000400000 */
[----:B-----5:R-:W-:-:S05]  /*0300*/  FFMA R0, R0, R10, R11 ;  /* 0x0000000a00007223 */ /* 0x020fca000000000b */
[----:B------:R-:W-:-:S04]  /*0310*/  FSETP.GEU.AND P1, PT, R0, RZ, PT ;  /* 0x000000ff0000720b */ /* 0x000fc80003f2e000 */
[----:B------:R-:W-:Y:S01]  /*0320*/  FSEL R5, R0, RZ, P1 ;  /* 0x000000ff00057208 */ /* 0x000fe20000800000 */
[----:B------:R-:W-:Y:S08]  /*0330*/  @!P0 EXIT ;  /* 0x000000000000894d */ /* 0x000ff00003800000 */
[----:B------:R-:W-:Y:S01]  /*0340*/  STG.E desc[UR4][R2.64], R5 ;  /* 0x0000000502007986 */ /* 0x000fe2000c101904 */
[----:B------:R-:W-:Y:S05]  /*0350*/  EXIT ;  /* 0x000000000000794d */ /* 0x000fea0003800000 */
.L_x_0:
[----:B------:R-:W-:-:S00]  /*0360*/  BRA `(.L_x_0) ;  /* 0xfffffffc00fc7947 */ /* 0x000fc0000383ffff */
[----:B------:R-:W-:-:S00]  /*0370*/  NOP ;  /* 0x0000000000007918 */ /* 0x000fc00000000000 */
        /* <DEDUP_REMOVED lines=8> */
.L_x_1:


//--------------------- .nv.global.init           --------------------------
	.section	.nv.global.init,"aw",@progbits
.nv.global.init:
	.type		_$_str,@object
	.size		_$_str,(_$_str_$_2 - _$_str)
_$_str:
        /*0000*/ 	.byte	0x5f, 0x5f, 0x43, 0x55, 0x44, 0x41, 0x5f, 0x46, 0x54, 0x5a, 0x00
	.type		_$_str_$_2,@object
	.size		_$_str_$_2,(.L_1 - _$_str_$_2)
_$_str_$_2:
        /*000b*/ 	.byte	0x5f, 0x5f, 0x43, 0x55, 0x44, 0x41, 0x5f, 0x50, 0x52, 0x45, 0x43, 0x5f, 0x53, 0x51, 0x52, 0x54
        /*001b*/ 	.byte	0x00
.L_1:


//--------------------- .nv.constant0.triton_poi_fused__native_batch_norm_legit_no_training_relu_0 --------------------------
	.section	.nv.constant0.triton_poi_fused__native_batch_norm_legit_no_training_relu_0,"a",@progbits
	.sectionflags	@""
	.align	4
.nv.constant0.triton_poi_fused__native_batch_norm_legit_no_training_relu_0:
	.zero		580
